	.headerflags	@"EF_CUDA_TEXMODE_UNIFIED EF_CUDA_64BIT_ADDRESS EF_CUDA_ACCELERATORS EF_CUDA_SM90 EF_CUDA_VIRTUAL_SM(EF_CUDA_SM90)"
	.elftype	@"ET_EXEC"


//--------------------- .nv.info                  --------------------------
	.section	.nv.info,"",@"SHT_CUDA_INFO"
	.align	4


	//----- nvinfo : EIATTR_REGCOUNT
	.align		4
        /*0000*/ 	.byte	0x04, 0x2f
        /*0002*/ 	.short	(.L_3 - .L_2)
	.align		4
.L_2:
        /*0004*/ 	.word	index@(triton_poi_fused__native_batch_norm_legit_no_training_add_relu_26)
        /*0008*/ 	.word	0x00000020


	//----- nvinfo : EIATTR_MIN_STACK_SIZE
	.align		4
.L_3:
        /*000c*/ 	.byte	0x04, 0x12
        /*000e*/ 	.short	(.L_5 - .L_4)
	.align		4
.L_4:
        /*0010*/ 	.word	index@(triton_poi_fused__native_batch_norm_legit_no_training_add_relu_26)
        /*0014*/ 	.word	0x00000000


	//----- nvinfo : EIATTR_FRAME_SIZE
	.align		4
.L_5:
        /*0018*/ 	.byte	0x04, 0x11
        /*001a*/ 	.short	(.L_7 - .L_6)
	.align		4
.L_6:
        /*001c*/ 	.word	index@(triton_poi_fused__native_batch_norm_legit_no_training_add_relu_26)
        /*0020*/ 	.word	0x00000000


	//----- nvinfo : EIATTR_MIN_STACK_SIZE
	.align		4
.L_7:
        /*0024*/ 	.byte	0x04, 0x12
        /*0026*/ 	.short	(.L_9 - .L_8)
	.align		4
.L_8:
        /*0028*/ 	.word	index@(triton_poi_fused__native_batch_norm_legit_no_training_add_relu_26)
        /*002c*/ 	.word	0x00000000
.L_9:


//--------------------- .nv.info.triton_poi_fused__native_batch_norm_legit_no_training_add_relu_26 --------------------------
	.section	.nv.info.triton_poi_fused__native_batch_norm_legit_no_training_add_relu_26,"",@"SHT_CUDA_INFO"
	.sectionflags	@""
	.align	4


	//----- nvinfo : EIATTR_CUDA_API_VERSION
	.align		4
        /*0000*/ 	.byte	0x04, 0x37
        /*0002*/ 	.short	(.L_11 - .L_10)
.L_10:
        /*0004*/ 	.word	0x0000007c


	//----- nvinfo : EIATTR_KPARAM_INFO
	.align		4
.L_11:
        /*0008*/ 	.byte	0x04, 0x17
        /*000a*/ 	.short	(.L_13 - .L_12)
.L_12:
        /*000c*/ 	.word	0x00000000
        /*0010*/ 	.short	0x0009
        /*0012*/ 	.short	0x0044
        /*0014*/ 	.byte	0x00, 0xf0, 0x11, 0x00


	//----- nvinfo : EIATTR_KPARAM_INFO
	.align		4
.L_13:
        /*0018*/ 	.byte	0x04, 0x17
        /*001a*/ 	.short	(.L_15 - .L_14)
.L_14:
        /*001c*/ 	.word	0x00000000
        /*0020*/ 	.short	0x0008
        /*0022*/ 	.short	0x0040
        /*0024*/ 	.byte	0x00, 0xf0, 0x11, 0x00


	//----- nvinfo : EIATTR_KPARAM_INFO
	.align		4
.L_15:
        /*0028*/ 	.byte	0x04, 0x17
        /*002a*/ 	.short	(.L_17 - .L_16)
.L_16:
        /*002c*/ 	.word	0x00000000
        /*0030*/ 	.short	0x0007
        /*0032*/ 	.short	0x0038
        /*0034*/ 	.byte	0x00, 0xf4, 0x21, 0x00


	//----- nvinfo : EIATTR_KPARAM_INFO
	.align		4
.L_17:
        /*0038*/ 	.byte	0x04, 0x17
        /*003a*/ 	.short	(.L_19 - .L_18)
.L_18:
        /*003c*/ 	.word	0x00000000
        /*0040*/ 	.short	0x0006
        /*0042*/ 	.short	0x0030
        /*0044*/ 	.byte	0x00, 0xf4, 0x21, 0x00


	//----- nvinfo : EIATTR_KPARAM_INFO
	.align		4
.L_19:
        /*0048*/ 	.byte	0x04, 0x17
        /*004a*/ 	.short	(.L_21 - .L_20)
.L_20:
        /*004c*/ 	.word	0x00000000
        /*0050*/ 	.short	0x0005
        /*0052*/ 	.short	0x0028
        /*0054*/ 	.byte	0x00, 0xf4, 0x21, 0x00


	//----- nvinfo : EIATTR_KPARAM_INFO
	.align		4
.L_21:
        /*0058*/ 	.byte	0x04, 0x17
        /*005a*/ 	.short	(.L_23 - .L_22)
.L_22:
        /*005c*/ 	.word	0x00000000
        /*0060*/ 	.short	0x0004
        /*0062*/ 	.short	0x0020
        /*0064*/ 	.byte	0x00, 0xf4, 0x21, 0x00


	//----- nvinfo : EIATTR_KPARAM_INFO
	.align		4
.L_23:
        /*0068*/ 	.byte	0x04, 0x17
        /*006a*/ 	.short	(.L_25 - .L_24)
.L_24:
        /*006c*/ 	.word	0x00000000
        /*0070*/ 	.short	0x0003
        /*0072*/ 	.short	0x0018
        /*0074*/ 	.byte	0x00, 0xf4, 0x21, 0x00


	//----- nvinfo : EIATTR_KPARAM_INFO
	.align		4
.L_25:
        /*0078*/ 	.byte	0x04, 0x17
        /*007a*/ 	.short	(.L_27 - .L_26)
.L_26:
        /*007c*/ 	.word	0x00000000
        /*0080*/ 	.short	0x0002
        /*0082*/ 	.short	0x0010
        /*0084*/ 	.byte	0x00, 0xf4, 0x21, 0x00


	//----- nvinfo : EIATTR_KPARAM_INFO
	.align		4
.L_27:
        /*0088*/ 	.byte	0x04, 0x17
        /*008a*/ 	.short	(.L_29 - .L_28)
.L_28:
        /*008c*/ 	.word	0x00000000
        /*0090*/ 	.short	0x0001
        /*0092*/ 	.short	0x0008
        /*0094*/ 	.byte	0x00, 0xf4, 0x21, 0x00


	//----- nvinfo : EIATTR_KPARAM_INFO
	.align		4
.L_29:
        /*0098*/ 	.byte	0x04, 0x17
        /*009a*/ 	.short	(.L_31 - .L_30)
.L_30:
        /*009c*/ 	.word	0x00000000
        /*00a0*/ 	.short	0x0000
        /*00a2*/ 	.short	0x0000
        /*00a4*/ 	.byte	0x00, 0xf4, 0x21, 0x00


	//----- nvinfo : EIATTR_SPARSE_MMA_MASK
	.align		4
.L_31:
        /*00a8*/ 	.byte	0x03, 0x50
        /*00aa*/ 	.short	0x0000


	//----- nvinfo : EIATTR_MAXREG_COUNT
	.align		4
        /*00ac*/ 	.byte	0x03, 0x1b
        /*00ae*/ 	.short	0x00ff


	//----- nvinfo : EIATTR_EXIT_INSTR_OFFSETS
	.align		4
        /*00b0*/ 	.byte	0x04, 0x1c
        /*00b2*/ 	.short	(.L_33 - .L_32)


	//   ....[0]....
.L_32:
        /*00b4*/ 	.word	0x00000e40


	//   ....[1]....
        /*00b8*/ 	.word	0x00000e80


	//----- nvinfo : EIATTR_REQNTID
	.align		4
.L_33:
        /*00bc*/ 	.byte	0x04, 0x10
        /*00be*/ 	.short	(.L_35 - .L_34)
.L_34:
        /*00c0*/ 	.word	0x00000080
        /*00c4*/ 	.word	0x00000001
        /*00c8*/ 	.word	0x00000001


	//----- nvinfo : EIATTR_CBANK_PARAM_SIZE
	.align		4
.L_35:
        /*00cc*/ 	.byte	0x03, 0x19
        /*00ce*/ 	.short	0x0048


	//----- nvinfo : EIATTR_PARAM_CBANK
	.align		4
        /*00d0*/ 	.byte	0x04, 0x0a
        /*00d2*/ 	.short	(.L_37 - .L_36)
	.align		4
.L_36:
        /*00d4*/ 	.word	index@(.nv.constant0.triton_poi_fused__native_batch_norm_legit_no_training_add_relu_26)
        /*00d8*/ 	.short	0x0210
        /*00da*/ 	.short	0x0048


	//----- nvinfo : EIATTR_SW_WAR
	.align		4
.L_37:
        /*00dc*/ 	.byte	0x04, 0x36
        /*00de*/ 	.short	(.L_39 - .L_38)
.L_38:
        /*00e0*/ 	.word	0x00000008
.L_39:


//--------------------- .nv.callgraph             --------------------------
	.section	.nv.callgraph,"",@"SHT_CUDA_CALLGRAPH"
	.align	4
	.sectionentsize	8
	.align		4
        /*0000*/ 	.word	0x00000000
	.align		4
        /*0004*/ 	.word	0xffffffff
	.align		4
        /*0008*/ 	.word	0x00000000
	.align		4
        /*000c*/ 	.word	0xfffffffe
	.align		4
        /*0010*/ 	.word	0x00000000
	.align		4
        /*0014*/ 	.word	0xfffffffd
	.align		4
        /*0018*/ 	.word	0x00000000
	.align		4
        /*001c*/ 	.word	0xfffffffc


//--------------------- .nv.constant4             --------------------------
	.section	.nv.constant4,"a",@progbits
	.align	8
	.align		8
.nv.constant4:
        /*0000*/ 	.dword	_$_str
	.align		8
        /*0008*/ 	.dword	_$_str_$_2


//--------------------- .text.triton_poi_fused__native_batch_norm_legit_no_training_add_relu_26 --------------------------
	.section	.text.triton_poi_fused__native_batch_norm_legit_no_training_add_relu_26,"ax",@progbits
	.sectionflags	@"SHF_BARRIERS=1"
	.align	128
        .global         triton_poi_fused__native_batch_norm_legit_no_training_add_relu_26
        .type           triton_poi_fused__native_batch_norm_legit_no_training_add_relu_26,@function
        .size           triton_poi_fused__native_batch_norm_legit_no_training_add_relu_26,(.L_x_1 - triton_poi_fused__native_batch_norm_legit_no_training_add_relu_26)
        .other          triton_poi_fused__native_batch_norm_legit_no_training_add_relu_26,@"STO_CUDA_ENTRY STV_DEFAULT"
triton_poi_fused__native_batch_norm_legit_no_training_add_relu_26:
.text.triton_poi_fused__native_batch_norm_legit_no_training_add_relu_26:
[----:B------:R-:W0:Y:S01]  /*0000*/  LDC R1, c[0x0][0x28] ;  /* 0x00000a00ff017b82 */ /* 0x000e220000000800 */
[----:B------:R-:W1:Y:S07]  /*0010*/  S2R R21, SR_CTAID.Y ;  /* 0x0000000000157919 */ /* 0x000e6e0000002600 */
[----:B------:R-:W2:Y:S01]  /*0020*/  LDC.64 R8, c[0x0][0x220] ;  /* 0x00008800ff087b82 */ /* 0x000ea20000000a00 */
[----:B------:R-:W-:Y:S01]  /*0030*/  ULDC.64 UR6, c[0x0][0x208] ;  /* 0x0000820000067ab9 */ /* 0x000fe20000000a00 */
[----:B------:R-:W3:Y:S01]  /*0040*/  S2R R20, SR_TID.X ;  /* 0x0000000000147919 */ /* 0x000ee20000002100 */
[----:B------:R-:W4:Y:S05]  /*0050*/  S2R R3, SR_CTAID.X ;  /* 0x0000000000037919 */ /* 0x000f2a0000002500 */
[----:B------:R-:W5:Y:S08]  /*0060*/  LDC.64 R24, c[0x0][0x210] ;  /* 0x00008400ff187b82 */ /* 0x000f700000000a00 */
[----:B------:R-:W5:Y:S01]  /*0070*/  LDC.64 R18, c[0x0][0x218] ;  /* 0x00008600ff127b82 */ /* 0x000f620000000a00 */
[----:B-1----:R-:W-:Y:S01]  /*0080*/  SHF.R.S32.HI R22, RZ, 0x1d, R21 ;  /* 0x0000001dff167819 */ /* 0x002fe20000011415 */
[----:B------:R-:W-:-:S03]  /*0090*/  IMAD.SHL.U32 R21, R21, 0x4, RZ ;  /* 0x0000000415157824 */ /* 0x000fc600078e00ff */
[----:B------:R-:W-:-:S04]  /*00a0*/  SGXT R22, R22, 0x1 ;  /* 0x000000011616781a */ /* 0x000fc80000000200 */
[----:B------:R-:W-:-:S04]  /*00b0*/  LEA.HI R2, R22, R21, RZ, 0x8 ;  /* 0x0000001516027211 */ /* 0x000fc800078f40ff */
[C---:B------:R-:W-:Y:S01]  /*00c0*/  LOP3.LUT R0, R2.reuse, 0xffffff00, RZ, 0xc0, !PT ;  /* 0xffffff0002007812 */ /* 0x040fe200078ec0ff */
[----:B------:R-:W-:-:S04]  /*00d0*/  IMAD.SHL.U32 R2, R2, 0x100, RZ ;  /* 0x0000010002027824 */ /* 0x000fc800078e00ff */
[----:B------:R-:W-:Y:S01]  /*00e0*/  IMAD.IADD R23, R21, 0x1, -R0 ;  /* 0x0000000115177824 */ /* 0x000fe200078e0a00 */
[----:B---3--:R-:W-:-:S03]  /*00f0*/  LOP3.LUT R0, R20, 0x7f, RZ, 0xc0, !PT ;  /* 0x0000007f14007812 */ /* 0x008fc600078ec0ff */
[----:B--2---:R-:W-:Y:S01]  /*0100*/  IMAD.WIDE R8, R23, 0x4, R8 ;  /* 0x0000000417087825 */ /* 0x004fe200078e0208 */
[----:B----4-:R-:W-:Y:S02]  /*0110*/  PRMT R0, R0, 0x6540, R3 ;  /* 0x0000654000007816 */ /* 0x010fe40000000003 */
[----:B------:R-:W-:-:S03]  /*0120*/  LOP3.LUT R2, R2, 0xffff0000, RZ, 0xc0, !PT ;  /* 0xffff000002027812 */ /* 0x000fc600078ec0ff */
[----:B------:R-:W2:Y:S01]  /*0130*/  LDG.E.EL.128 R8, desc[UR6][R8.64] ;  /* 0x0000000608087981 */ /* 0x000ea2000c2e1d00 */
[C---:B------:R-:W-:Y:S02]  /*0140*/  LOP3.LUT R4, R0.reuse, 0x80, RZ, 0xfc, !PT ;  /* 0x0000008000047812 */ /* 0x040fe400078efcff */
[----:B------:R-:W-:Y:S02]  /*0150*/  CS2R R12, SRZ ;  /* 0x00000000000c7805 */ /* 0x000fe4000001ff00 */
[----:B------:R-:W-:Y:S02]  /*0160*/  IADD3 R5, R23, R2, RZ ;  /* 0x0000000217057210 */ /* 0x000fe40007ffe0ff */
[----:B------:R-:W-:Y:S02]  /*0170*/  CS2R R14, SRZ ;  /* 0x00000000000e7805 */ /* 0x000fe4000001ff00 */
[----:B------:R-:W-:Y:S02]  /*0180*/  ISETP.GE.AND P1, PT, R0, 0x100, PT ;  /* 0x000001000000780c */ /* 0x000fe40003f26270 */
[----:B------:R-:W-:-:S02]  /*0190*/  CS2R R6, SRZ ;  /* 0x0000000000067805 */ /* 0x000fc4000001ff00 */
[----:B------:R-:W-:Y:S01]  /*01a0*/  ISETP.GE.AND P0, PT, R4, 0x100, PT ;  /* 0x000001000400780c */ /* 0x000fe20003f06270 */
[--C-:B------:R-:W-:Y:S02]  /*01b0*/  IMAD R2, R0, 0x100, R5.reuse ;  /* 0x0000010000027824 */ /* 0x100fe400078e0205 */
[----:B------:R-:W-:Y:S01]  /*01c0*/  IMAD R0, R4, 0x100, R5 ;  /* 0x0000010004007824 */ /* 0x000fe200078e0205 */
[----:B------:R-:W-:Y:S01]  /*01d0*/  CS2R R4, SRZ ;  /* 0x0000000000047805 */ /* 0x000fe2000001ff00 */
[----:B-----5:R-:W-:-:S04]  /*01e0*/  IMAD.WIDE R16, R2, 0x4, R24 ;  /* 0x0000000402107825 */ /* 0x020fc800078e0218 */
[----:B0-----:R-:W-:Y:S01]  /*01f0*/  IMAD.WIDE R18, R23, 0x4, R18 ;  /* 0x0000000417127825 */ /* 0x001fe200078e0212 */
[----:B------:R-:W3:Y:S03]  /*0200*/  @!P1 LDG.E.EL.128 R12, desc[UR6][R16.64] ;  /* 0x00000006100c9981 */ /* 0x000ee6000c2e1d00 */
[----:B------:R-:W-:-:S05]  /*0210*/  IMAD.WIDE R24, R0, 0x4, R24 ;  /* 0x0000000400187825 */ /* 0x000fca00078e0218 */
[----:B------:R0:W4:Y:S04]  /*0220*/  @!P0 LDG.E.EL.128 R4, desc[UR6][R24.64] ;  /* 0x0000000618048981 */ /* 0x000128000c2e1d00 */
[----:B------:R-:W3:Y:S01]  /*0230*/  LDG.E.EL.128 R16, desc[UR6][R18.64] ;  /* 0x0000000612107981 */ /* 0x000ee2000c2e1d00 */
[----:B------:R-:W-:Y:S01]  /*0240*/  SHF.R.U32.HI R26, RZ, 0x6, R20 ;  /* 0x00000006ff1a7819 */ /* 0x000fe20000011614 */
[----:B------:R-:W-:-:S03]  /*0250*/  IMAD.SHL.U32 R27, R20, 0x4, RZ ;  /* 0x00000004141b7824 */ /* 0x000fc600078e00ff */
[----:B------:R-:W-:Y:S02]  /*0260*/  LOP3.LUT R20, R26, 0x1, RZ, 0xc0, !PT ;  /* 0x000000011a147812 */ /* 0x000fe400078ec0ff */
[----:B------:R-:W-:Y:S02]  /*0270*/  LOP3.LUT R26, R27, 0xfc, RZ, 0xc0, !PT ;  /* 0x000000fc1b1a7812 */ /* 0x000fe400078ec0ff */
[----:B------:R-:W-:Y:S02]  /*0280*/  LOP3.LUT R27, R21, R20, RZ, 0xfc, !PT ;  /* 0x00000014151b7212 */ /* 0x000fe400078efcff */
[----:B------:R-:W-:Y:S02]  /*0290*/  PRMT R3, R26, 0x6540, R3 ;  /* 0x000065401a037816 */ /* 0x000fe40000000003 */
[----:B------:R-:W-:Y:S02]  /*02a0*/  LEA.HI R26, R22, R27, RZ, 0x8 ;  /* 0x0000001b161a7211 */ /* 0x000fe400078f40ff */
[----:B------:R-:W-:-:S02]  /*02b0*/  LOP3.LUT R21, R21, 0x2, R20, 0xfe, !PT ;  /* 0x0000000215157812 */ /* 0x000fc400078efe14 */
[C---:B------:R-:W-:Y:S01]  /*02c0*/  LOP3.LUT R28, R26.reuse, 0xffff00, RZ, 0xc0, !PT ;  /* 0x00ffff001a1c7812 */ /* 0x040fe200078ec0ff */
[----:B------:R-:W-:Y:S01]  /*02d0*/  IMAD.SHL.U32 R26, R26, 0x400, RZ ;  /* 0x000004001a1a7824 */ /* 0x000fe200078e00ff */
[----:B------:R-:W-:Y:S02]  /*02e0*/  LEA.HI R22, R22, R21, RZ, 0x8 ;  /* 0x0000001516167211 */ /* 0x000fe400078f40ff */
[----:B------:R-:W-:Y:S02]  /*02f0*/  IADD3 R27, R27, -R28, RZ ;  /* 0x8000001c1b1b7210 */ /* 0x000fe40007ffe0ff */
[----:B------:R-:W-:-:S05]  /*0300*/  LOP3.LUT R28, R22, 0xffff00, RZ, 0xc0, !PT ;  /* 0x00ffff00161c7812 */ /* 0x000fca00078ec0ff */
[----:B------:R-:W-:Y:S02]  /*0310*/  IMAD.IADD R21, R21, 0x1, -R28 ;  /* 0x0000000115157824 */ /* 0x000fe400078e0a1c */
[----:B--2---:R-:W-:Y:S01]  /*0320*/  FADD R29, R9, 9.9999997473787516356e-06 ;  /* 0x3727c5ac091d7421 */ /* 0x004fe20000000000 */
[----:B------:R-:W-:-:S03]  /*0330*/  FADD R10, R10, 9.9999997473787516356e-06 ;  /* 0x3727c5ac0a0a7421 */ /* 0x000fc60000000000 */
[----:B0-----:R-:W0:Y:S01]  /*0340*/  MUFU.SQRT R24, R29 ;  /* 0x0000001d00187308 */ /* 0x001e220000002000 */
[----:B------:R-:W-:Y:S02]  /*0350*/  SHF.L.U32 R9, R22, 0xa, RZ ;  /* 0x0000000a16097819 */ /* 0x000fe400000006ff */
[----:B------:R-:W-:Y:S01]  /*0360*/  LOP3.LUT R22, R26, 0xfffc0000, RZ, 0xc0, !PT ;  /* 0xfffc00001a167812 */ /* 0x000fe200078ec0ff */
[----:B------:R-:W-:Y:S01]  /*0370*/  FADD R25, R8, 9.9999997473787516356e-06 ;  /* 0x3727c5ac08197421 */ /* 0x000fe20000000000 */
[----:B------:R-:W-:-:S03]  /*0380*/  LOP3.LUT R8, R9, 0xfffc0000, RZ, 0xc0, !PT ;  /* 0xfffc000009087812 */ /* 0x000fc600078ec0ff */
[----:B------:R-:W1:Y:S01]  /*0390*/  MUFU.SQRT R10, R10 ;  /* 0x0000000a000a7308 */ /* 0x000e620000002000 */
[----:B------:R-:W-:Y:S02]  /*03a0*/  IMAD R22, R27, 0x100, R22 ;  /* 0x000001001b167824 */ /* 0x000fe400078e0216 */
[----:B------:R-:W-:Y:S01]  /*03b0*/  FADD R27, R11, 9.9999997473787516356e-06 ;  /* 0x3727c5ac0b1b7421 */ /* 0x000fe20000000000 */
[----:B------:R-:W-:Y:S01]  /*03c0*/  IMAD R21, R21, 0x100, R8 ;  /* 0x0000010015157824 */ /* 0x000fe200078e0208 */
[----:B0-----:R-:W-:-:S03]  /*03d0*/  FSETP.GT.AND P2, PT, R24, 8.50705917302346158658e+37, PT ;  /* 0x7e8000001800780b */ /* 0x001fc60003f44000 */
[----:B------:R-:W0:Y:S01]  /*03e0*/  MUFU.SQRT R25, R25 ;  /* 0x0000001900197308 */ /* 0x000e220000002000 */
[----:B------:R-:W-:Y:S01]  /*03f0*/  FSETP.GEU.AND P6, PT, R24, 1.175494350822287508e-38, PT ;  /* 0x008000001800780b */ /* 0x000fe20003fce000 */
[C---:B---3--:R-:W-:Y:S01]  /*0400*/  FADD R9, -R17.reuse, R13 ;  /* 0x0000000d11097221 */ /* 0x048fe20000000100 */
[----:B----4-:R-:W-:Y:S01]  /*0410*/  FADD R5, -R17, R5 ;  /* 0x0000000511057221 */ /* 0x010fe20000000100 */
[C---:B------:R-:W-:Y:S01]  /*0420*/  FADD R8, -R16.reuse, R12 ;  /* 0x0000000c10087221 */ /* 0x040fe20000000100 */
[----:B------:R-:W-:Y:S01]  /*0430*/  FADD R4, -R16, R4 ;  /* 0x0000000410047221 */ /* 0x000fe20000000100 */
[----:B------:R-:W-:Y:S02]  /*0440*/  HFMA2.MMA R17, -RZ, RZ, 1.625, 0 ;  /* 0x3e800000ff117435 */ /* 0x000fe400000001ff */
[----:B------:R-:W2:Y:S01]  /*0450*/  MUFU.SQRT R16, R27 ;  /* 0x0000001b00107308 */ /* 0x000ea20000002000 */
[----:B-1----:R-:W-:Y:S01]  /*0460*/  FSETP.GT.AND P5, PT, R10, 8.50705917302346158658e+37, PT ;  /* 0x7e8000000a00780b */ /* 0x002fe20003fa4000 */
[----:B------:R-:W-:Y:S01]  /*0470*/  @P2 FMUL R24, R24, 0.25 ;  /* 0x3e80000018182820 */ /* 0x000fe20000400000 */
[C---:B------:R-:W-:Y:S01]  /*0480*/  FADD R11, -R18.reuse, R14 ;  /* 0x0000000e120b7221 */ /* 0x040fe20000000100 */
[----:B------:R-:W-:Y:S01]  /*0490*/  FADD R6, -R18, R6 ;  /* 0x0000000612067221 */ /* 0x000fe20000000100 */
[----:B------:R-:W-:Y:S01]  /*04a0*/  FSETP.GEU.AND P4, PT, R10, 1.175494350822287508e-38, PT ;  /* 0x008000000a00780b */ /* 0x000fe20003f8e000 */
[----:B------:R-:W-:Y:S01]  /*04b0*/  FADD R26, -R19, R15 ;  /* 0x0000000f131a7221 */ /* 0x000fe20000000100 */
[----:B0-----:R-:W-:Y:S01]  /*04c0*/  FSETP.GEU.AND P3, PT, R25, 1.175494350822287508e-38, PT ;  /* 0x008000001900780b */ /* 0x001fe20003f6e000 */
[----:B------:R-:W0:Y:S01]  /*04d0*/  LDC.64 R12, c[0x0][0x228] ;  /* 0x00008a00ff0c7b82 */ /* 0x000e220000000a00 */
[----:B------:R-:W-:Y:S01]  /*04e0*/  FSEL R28, R17, 1, P2 ;  /* 0x3f800000111c7808 */ /* 0x000fe20001000000 */
[----:B------:R-:W-:Y:S01]  /*04f0*/  @!P6 FMUL R24, R24, 16777216 ;  /* 0x4b8000001818e820 */ /* 0x000fe20000400000 */
[----:B------:R-:W-:-:S03]  /*0500*/  FSETP.GT.AND P2, PT, R25, 8.50705917302346158658e+37, PT ;  /* 0x7e8000001900780b */ /* 0x000fc60003f44000 */
[----:B------:R-:W-:Y:S01]  /*0510*/  @!P6 FMUL R28, R28, 16777216 ;  /* 0x4b8000001c1ce820 */ /* 0x000fe20000400000 */
[----:B--2---:R-:W-:Y:S01]  /*0520*/  FSETP.GT.AND P6, PT, R16, 8.50705917302346158658e+37, PT ;  /* 0x7e8000001000780b */ /* 0x004fe20003fc4000 */
[----:B------:R-:W-:Y:S01]  /*0530*/  @P5 FMUL R10, R10, 0.25 ;  /* 0x3e8000000a0a5820 */ /* 0x000fe20000400000 */
[----:B------:R-:W-:Y:S01]  /*0540*/  FSEL R18, R17, 1, P5 ;  /* 0x3f80000011127808 */ /* 0x000fe20002800000 */
[----:B------:R-:W1:Y:S01]  /*0550*/  LDC.64 R14, c[0x0][0x230] ;  /* 0x00008c00ff0e7b82 */ /* 0x000e620000000a00 */
[----:B------:R-:W-:Y:S01]  /*0560*/  FSETP.GEU.AND P5, PT, R16, 1.175494350822287508e-38, PT ;  /* 0x008000001000780b */ /* 0x000fe20003fae000 */
[----:B------:R-:W-:Y:S01]  /*0570*/  @!P4 FMUL R10, R10, 16777216 ;  /* 0x4b8000000a0ac820 */ /* 0x000fe20000400000 */
[----:B------:R-:W2:Y:S03]  /*0580*/  MUFU.RCP R29, R24 ;  /* 0x00000018001d7308 */ /* 0x000ea60000001000 */
[----:B------:R-:W-:-:S04]  /*0590*/  @P2 FMUL R25, R25, 0.25 ;  /* 0x3e80000019192820 */ /* 0x000fc80000400000 */
[----:B------:R-:W-:Y:S01]  /*05a0*/  @P6 FMUL R16, R16, 0.25 ;  /* 0x3e80000010106820 */ /* 0x000fe20000400000 */
[----:B------:R-:W-:-:S03]  /*05b0*/  @!P3 FMUL R25, R25, 16777216 ;  /* 0x4b8000001919b820 */ /* 0x000fc60000400000 */
[----:B------:R-:W-:Y:S01]  /*05c0*/  @!P5 FMUL R16, R16, 16777216 ;  /* 0x4b8000001010d820 */ /* 0x000fe20000400000 */
[----:B------:R-:W-:Y:S01]  /*05d0*/  FADD R7, -R19, R7 ;  /* 0x0000000713077221 */ /* 0x000fe20000000100 */
[----:B------:R-:W3:Y:S08]  /*05e0*/  MUFU.RCP R27, R10 ;  /* 0x0000000a001b7308 */ /* 0x000ef00000001000 */
[----:B------:R-:W4:Y:S08]  /*05f0*/  MUFU.RCP R19, R25 ;  /* 0x0000001900137308 */ /* 0x000f300000001000 */
[----:B------:R5:W1:Y:S01]  /*0600*/  MUFU.RCP R10, R16 ;  /* 0x00000010000a7308 */ /* 0x000a620000001000 */
[----:B--2---:R-:W-:Y:S01]  /*0610*/  FMUL R24, R29, R28 ;  /* 0x0000001c1d187220 */ /* 0x004fe20000400000 */
[----:B0-----:R-:W-:-:S04]  /*0620*/  IMAD.WIDE R12, R23, 0x4, R12 ;  /* 0x00000004170c7825 */ /* 0x001fc800078e020c */
[----:B------:R-:W-:Y:S01]  /*0630*/  @!P4 FMUL R18, R18, 16777216 ;  /* 0x4b8000001212c820 */ /* 0x000fe20000400000 */
[C---:B-----5:R-:W-:Y:S02]  /*0640*/  FSEL R16, R17.reuse, 1, P2 ;  /* 0x3f80000011107808 */ /* 0x060fe40001000000 */
[----:B------:R-:W-:Y:S01]  /*0650*/  FSEL R17, R17, 1, P6 ;  /* 0x3f80000011117808 */ /* 0x000fe20003000000 */
[----:B-1----:R-:W-:-:S04]  /*0660*/  IMAD.WIDE R28, R23, 0x4, R14 ;  /* 0x00000004171c7825 */ /* 0x002fc800078e020e */
[----:B------:R-:W-:Y:S01]  /*0670*/  @!P3 FMUL R16, R16, 16777216 ;  /* 0x4b8000001010b820 */ /* 0x000fe20000400000 */
[----:B---3--:R-:W-:Y:S01]  /*0680*/  FMUL R25, R27, R18 ;  /* 0x000000121b197220 */ /* 0x008fe20000400000 */
[----:B------:R-:W-:Y:S01]  /*0690*/  @!P5 FMUL R17, R17, 16777216 ;  /* 0x4b8000001111d820 */ /* 0x000fe20000400000 */
[----:B------:R-:W2:Y:S01]  /*06a0*/  LDG.E.EL.128 R12, desc[UR6][R12.64] ;  /* 0x000000060c0c7981 */ /* 0x000ea2000c2e1d00 */
[----:B----4-:R-:W-:Y:S02]  /*06b0*/  FMUL R23, R19, R16 ;  /* 0x0000001013177220 */ /* 0x010fe40000400000 */
[----:B------:R-:W-:Y:S02]  /*06c0*/  FMUL R10, R10, R17 ;  /* 0x000000110a0a7220 */ /* 0x000fe40000400000 */
[----:B------:R0:W2:Y:S02]  /*06d0*/  LDG.E.EL.128 R16, desc[UR6][R28.64] ;  /* 0x000000061c107981 */ /* 0x0000a4000c2e1d00 */
[----:B0-----:R-:W0:Y:S01]  /*06e0*/  LDC.64 R28, c[0x0][0x238] ;  /* 0x00008e00ff1c7b82 */ /* 0x001e220000000a00 */
[C---:B------:R-:W-:Y:S01]  /*06f0*/  FMUL R6, R25.reuse, R6 ;  /* 0x0000000619067220 */ /* 0x040fe20000400000 */
[----:B------:R-:W-:Y:S01]  /*0700*/  FMUL R11, R25, R11 ;  /* 0x0000000b190b7220 */ /* 0x000fe20000400000 */
[C---:B------:R-:W-:Y:S01]  /*0710*/  FMUL R27, R23.reuse, R8 ;  /* 0x00000008171b7220 */ /* 0x040fe20000400000 */
[----:B------:R-:W-:Y:S01]  /*0720*/  FMUL R25, R23, R4 ;  /* 0x0000000417197220 */ /* 0x000fe20000400000 */
[C---:B------:R-:W-:Y:S01]  /*0730*/  FMUL R9, R24.reuse, R9 ;  /* 0x0000000918097220 */ /* 0x040fe20000400000 */
[----:B------:R-:W-:Y:S01]  /*0740*/  FMUL R5, R24, R5 ;  /* 0x0000000518057220 */ /* 0x000fe20000400000 */
[C---:B------:R-:W-:Y:S01]  /*0750*/  ISETP.GE.AND P2, PT, R3.reuse, 0x100, PT ;  /* 0x000001000300780c */ /* 0x040fe20003f46270 */
[----:B------:R-:W-:-:S02]  /*0760*/  VIADD R8, R3, 0x20000 ;  /* 0x0002000003087836 */ /* 0x000fc40000000000 */
[C---:B------:R-:W-:Y:S01]  /*0770*/  FMUL R23, R10.reuse, R7 ;  /* 0x000000070a177220 */ /* 0x040fe20000400000 */
[----:B------:R-:W-:Y:S01]  /*0780*/  FMUL R26, R10, R26 ;  /* 0x0000001a0a1a7220 */ /* 0x000fe20000400000 */
[----:B------:R-:W1:Y:S01]  /*0790*/  S2UR UR5, SR_CgaCtaId ;  /* 0x00000000000579c3 */ /* 0x000e620000008800 */
[----:B------:R-:W-:Y:S02]  /*07a0*/  UMOV UR4, 0x400 ;  /* 0x0000040000047882 */ /* 0x000fe40000000000 */
[----:B-1----:R-:W-:Y:S01]  /*07b0*/  UPRMT UR4, UR5, 0x654, UR4 ;  /* 0x0000065405047896 */ /* 0x002fe20008000004 */
[C-C-:B--2---:R-:W-:Y:S01]  /*07c0*/  FFMA R24, R12.reuse, R27, R16.reuse ;  /* 0x0000001b0c187223 */ /* 0x144fe20000000010 */
[----:B------:R-:W-:Y:S01]  /*07d0*/  FFMA R12, R12, R25, R16 ;  /* 0x000000190c0c7223 */ /* 0x000fe20000000010 */
[C-C-:B------:R-:W-:Y:S01]  /*07e0*/  FFMA R16, R13.reuse, R9, R17.reuse ;  /* 0x000000090d107223 */ /* 0x140fe20000000011 */
[----:B------:R-:W-:Y:S01]  /*07f0*/  FFMA R13, R13, R5, R17 ;  /* 0x000000050d0d7223 */ /* 0x000fe20000000011 */
[----:B------:R-:W-:-:S02]  /*0800*/  IMAD.IADD R9, R8, 0x1, R22 ;  /* 0x0000000108097824 */ /* 0x000fc400078e0216 */
[C-C-:B------:R-:W-:Y:S01]  /*0810*/  FFMA R17, R14.reuse, R11, R18.reuse ;  /* 0x0000000b0e117223 */ /* 0x140fe20000000012 */
[----:B------:R-:W-:Y:S01]  /*0820*/  FFMA R14, R14, R6, R18 ;  /* 0x000000060e0e7223 */ /* 0x000fe20000000012 */
[----:B------:R-:W-:Y:S02]  /*0830*/  CS2R R4, SRZ ;  /* 0x0000000000047805 */ /* 0x000fe4000001ff00 */
[----:B------:R-:W-:Y:S02]  /*0840*/  CS2R R6, SRZ ;  /* 0x0000000000067805 */ /* 0x000fe4000001ff00 */
[----:B------:R-:W-:Y:S01]  /*0850*/  IADD3 R11, R8, R21, RZ ;  /* 0x00000015080b7210 */ /* 0x000fe20007ffe0ff */
[----:B0-----:R-:W-:-:S04]  /*0860*/  IMAD.WIDE R8, R9, 0x4, R28 ;  /* 0x0000000409087825 */ /* 0x001fc800078e021c */
[----:B------:R-:W-:Y:S01]  /*0870*/  IMAD.WIDE R28, R11, 0x4, R28 ;  /* 0x000000040b1c7825 */ /* 0x000fe200078e021c */
[----:B------:R0:W2:Y:S01]  /*0880*/  @!P2 LDG.E.EL.128 R4, desc[UR6][R8.64] ;  /* 0x000000060804a981 */ /* 0x0000a2000c2e1d00 */
[----:B------:R-:W-:Y:S02]  /*0890*/  CS2R R10, SRZ ;  /* 0x00000000000a7805 */ /* 0x000fe4000001ff00 */
[----:B0-----:R-:W-:-:S06]  /*08a0*/  CS2R R8, SRZ ;  /* 0x0000000000087805 */ /* 0x001fcc000001ff00 */
[----:B------:R0:W3:Y:S01]  /*08b0*/  @!P2 LDG.E.EL.128 R8, desc[UR6][R28.64] ;  /* 0x000000061c08a981 */ /* 0x0000e2000c2e1d00 */
[C-C-:B------:R-:W-:Y:S01]  /*08c0*/  FFMA R26, R15.reuse, R26, R19.reuse ;  /* 0x0000001a0f1a7223 */ /* 0x140fe20000000013 */
[----:B------:R-:W-:Y:S02]  /*08d0*/  FFMA R15, R15, R23, R19 ;  /* 0x000000170f0f7223 */ /* 0x000fe40000000013 */
[----:B------:R-:W1:Y:S01]  /*08e0*/  S2R R23, SR_TID.X ;  /* 0x0000000000177919 */ /* 0x000e620000002100 */
[----:B------:R-:W-:Y:S02]  /*08f0*/  FSETP.GEU.AND P6, PT, R16, RZ, PT ;  /* 0x000000ff1000720b */ /* 0x000fe40003fce000 */
[----:B------:R-:W-:Y:S02]  /*0900*/  FSETP.GEU.AND P3, PT, R24, RZ, PT ;  /* 0x000000ff1800720b */ /* 0x000fe40003f6e000 */
[----:B------:R-:W-:Y:S02]  /*0910*/  FSEL R25, R16, RZ, P6 ;  /* 0x000000ff10197208 */ /* 0x000fe40003000000 */
[----:B------:R-:W-:-:S02]  /*0920*/  FSEL R19, R24, RZ, P3 ;  /* 0x000000ff18137208 */ /* 0x000fc40001800000 */
[----:B------:R-:W-:Y:S02]  /*0930*/  FSETP.GEU.AND P5, PT, R17, RZ, PT ;  /* 0x000000ff1100720b */ /* 0x000fe40003fae000 */
[C---:B------:R-:W-:Y:S02]  /*0940*/  FSETP.GEU.AND P4, PT, R12.reuse, RZ, PT ;  /* 0x000000ff0c00720b */ /* 0x040fe40003f8e000 */
[----:B------:R-:W-:Y:S02]  /*0950*/  FSETP.GEU.AND P3, PT, R13, RZ, PT ;  /* 0x000000ff0d00720b */ /* 0x000fe40003f6e000 */
[----:B------:R-:W-:Y:S02]  /*0960*/  FSEL R17, R17, RZ, P5 ;  /* 0x000000ff11117208 */ /* 0x000fe40002800000 */
[----:B------:R-:W-:Y:S02]  /*0970*/  FSEL R27, R12, RZ, P4 ;  /* 0x000000ff0c1b7208 */ /* 0x000fe40002000000 */
[----:B------:R-:W-:-:S02]  /*0980*/  FSEL R13, R13, RZ, P3 ;  /* 0x000000ff0d0d7208 */ /* 0x000fc40001800000 */
[----:B------:R-:W-:Y:S01]  /*0990*/  FSETP.GEU.AND P4, PT, R14, RZ, PT ;  /* 0x000000ff0e00720b */ /* 0x000fe20003f8e000 */
[C---:B-1----:R-:W-:Y:S01]  /*09a0*/  IMAD.SHL.U32 R16, R23.reuse, 0x4, RZ ;  /* 0x0000000417107824 */ /* 0x042fe200078e00ff */
[----:B------:R-:W-:-:S04]  /*09b0*/  LOP3.LUT R18, R23, 0x7f, RZ, 0xc0, !PT ;  /* 0x0000007f17127812 */ /* 0x000fc800078ec0ff */
[----:B0-----:R-:W-:Y:S02]  /*09c0*/  SHF.R.U32.HI R29, RZ, 0x8, R16 ;  /* 0x00000008ff1d7819 */ /* 0x001fe40000011610 */
[----:B------:R-:W-:Y:S02]  /*09d0*/  LEA R18, R18, UR4, 0x2 ;  /* 0x0000000412127c11 */ /* 0x000fe4000f8e10ff */
[----:B------:R-:W-:Y:S02]  /*09e0*/  SGXT.U32 R29, R29, 0x1 ;  /* 0x000000011d1d781a */ /* 0x000fe40000000000 */
[----:B------:R-:W-:Y:S02]  /*09f0*/  FSETP.GEU.AND P5, PT, R26, RZ, PT ;  /* 0x000000ff1a00720b */ /* 0x000fe40003fae000 */
[----:B------:R-:W-:Y:S01]  /*0a00*/  FSETP.GEU.AND P3, PT, R15, RZ, PT ;  /* 0x000000ff0f00720b */ /* 0x000fe20003f6e000 */
[----:B------:R0:W-:Y:S01]  /*0a10*/  STS [R18+0x404], R25 ;  /* 0x0004041912007388 */ /* 0x0001e20000000800 */
[----:B------:R-:W-:-:S03]  /*0a20*/  LOP3.LUT R12, R29, 0x1fc, R16, 0xf8, !PT ;  /* 0x000001fc1d0c7812 */ /* 0x000fc600078ef810 */
[----:B------:R1:W-:Y:S04]  /*0a30*/  STS [R18], R19 ;  /* 0x0000001312007388 */ /* 0x0003e80000000800 */
[----:B------:R4:W-:Y:S01]  /*0a40*/  STS [R18+0x808], R17 ;  /* 0x0008081112007388 */ /* 0x0009e20000000800 */
[----:B0-----:R-:W-:Y:S02]  /*0a50*/  LEA R25, R29, UR4, 0x2 ;  /* 0x000000041d197c11 */ /* 0x001fe4000f8e10ff */
[----:B------:R-:W-:Y:S02]  /*0a60*/  FSEL R29, R15, RZ, P3 ;  /* 0x000000ff0f1d7208 */ /* 0x000fe40001800000 */
[----:B-1----:R-:W-:Y:S02]  /*0a70*/  FSEL R19, R14, RZ, P4 ;  /* 0x000000ff0e137208 */ /* 0x002fe40002000000 */
[----:B----4-:R-:W-:Y:S01]  /*0a80*/  FSEL R17, R26, RZ, P5 ;  /* 0x000000ff1a117208 */ /* 0x010fe20002800000 */
[----:B------:R0:W-:Y:S04]  /*0a90*/  STS [R18+0x200], R27 ;  /* 0x0002001b12007388 */ /* 0x0001e80000000800 */
[----:B------:R-:W-:Y:S04]  /*0aa0*/  STS [R18+0x604], R13 ;  /* 0x0006040d12007388 */ /* 0x000fe80000000800 */
[----:B------:R-:W-:Y:S04]  /*0ab0*/  STS [R18+0xa08], R19 ;  /* 0x000a081312007388 */ /* 0x000fe80000000800 */
[----:B------:R1:W-:Y:S04]  /*0ac0*/  STS [R18+0xc0c], R17 ;  /* 0x000c0c1112007388 */ /* 0x0003e80000000800 */
[----:B------:R4:W-:Y:S01]  /*0ad0*/  STS [R18+0xe0c], R29 ;  /* 0x000e0c1d12007388 */ /* 0x0009e20000000800 */
[----:B------:R-:W-:-:S02]  /*0ae0*/  LOP3.LUT R28, R16, 0x1fc, RZ, 0xc0, !PT ;  /* 0x000001fc101c7812 */ /* 0x000fc400078ec0ff */
[----:B0-----:R-:W-:Y:S02]  /*0af0*/  IADD3 R27, R3, R22, RZ ;  /* 0x00000016031b7210 */ /* 0x001fe40007ffe0ff */
[----:B------:R-:W-:-:S04]  /*0b00*/  LOP3.LUT R22, R28, 0x200, RZ, 0xfc, !PT ;  /* 0x000002001c167812 */ /* 0x000fc800078efcff */
[----:B-1----:R-:W-:-:S04]  /*0b10*/  SHF.R.U32.HI R17, RZ, 0x8, R22 ;  /* 0x00000008ff117819 */ /* 0x002fc80000011616 */
[----:B------:R-:W-:Y:S02]  /*0b20*/  LOP3.LUT R16, R17, 0x1fc, R16, 0xf8, !PT ;  /* 0x000001fc11107812 */ /* 0x000fe400078ef810 */
[----:B------:R-:W-:Y:S01]  /*0b30*/  LEA R17, R17, UR4, 0x2 ;  /* 0x0000000411117c11 */ /* 0x000fe2000f8e10ff */
[----:B------:R-:W-:Y:S01]  /*0b40*/  IMAD R15, R28, 0x4, R25 ;  /* 0x000000041c0f7824 */ /* 0x000fe200078e0219 */
[----:B------:R-:W-:Y:S01]  /*0b50*/  BAR.SYNC.DEFER_BLOCKING 0x0 ;  /* 0x0000000000007b1d */ /* 0x000fe20000010000 */
[----:B------:R-:W-:Y:S02]  /*0b60*/  LEA R14, R12, UR4, 0x2 ;  /* 0x000000040c0e7c11 */ /* 0x000fe4000f8e10ff */
[----:B------:R-:W-:Y:S01]  /*0b70*/  LEA R16, R16, UR4, 0x2 ;  /* 0x0000000410107c11 */ /* 0x000fe2000f8e10ff */
[----:B----4-:R-:W-:-:S04]  /*0b80*/  IMAD R29, R28, 0x4, R17 ;  /* 0x000000041c1d7824 */ /* 0x010fc800078e0211 */
[----:B------:R-:W0:Y:S01]  /*0b90*/  LDC.64 R24, c[0x0][0x240] ;  /* 0x00009000ff187b82 */ /* 0x000e220000000a00 */
[----:B------:R-:W-:Y:S04]  /*0ba0*/  LDS R12, [R14] ;  /* 0x000000000e0c7984 */ /* 0x000fe80000000800 */
[----:B------:R-:W-:Y:S04]  /*0bb0*/  LDS R13, [R15+0x4] ;  /* 0x000004000f0d7984 */ /* 0x000fe80000000800 */
[----:B------:R-:W-:Y:S04]  /*0bc0*/  LDS R14, [R14+0x8] ;  /* 0x000008000e0e7984 */ /* 0x000fe80000000800 */
[----:B------:R-:W1:Y:S04]  /*0bd0*/  LDS R15, [R15+0xc] ;  /* 0x00000c000f0f7984 */ /* 0x000e680000000800 */
[----:B------:R-:W-:Y:S04]  /*0be0*/  LDS R16, [R16+0x800] ;  /* 0x0008000010107984 */ /* 0x000fe80000000800 */
[----:B------:R-:W-:Y:S04]  /*0bf0*/  LDS R17, [R29+0x804] ;  /* 0x000804001d117984 */ /* 0x000fe80000000800 */
[----:B------:R-:W-:Y:S04]  /*0c00*/  LDS R18, [R29+0x808] ;  /* 0x000808001d127984 */ /* 0x000fe80000000800 */
[----:B------:R-:W4:Y:S01]  /*0c10*/  LDS R19, [R29+0x80c] ;  /* 0x00080c001d137984 */ /* 0x000f220000000800 */
[----:B------:R-:W-:Y:S01]  /*0c20*/  IADD3 R21, R3, R21, RZ ;  /* 0x0000001503157210 */ /* 0x000fe20007ffe0ff */
[----:B0-----:R-:W-:-:S04]  /*0c30*/  IMAD.WIDE R26, R27, 0x4, R24 ;  /* 0x000000041b1a7825 */ /* 0x001fc800078e0218 */
[----:B------:R-:W-:-:S04]  /*0c40*/  IMAD.WIDE R24, R21, 0x4, R24 ;  /* 0x0000000415187825 */ /* 0x000fc800078e0218 */
[----:B------:R-:W-:-:S05]  /*0c50*/  IMAD.SHL.U32 R23, R23, 0x10, RZ ;  /* 0x0000001017177824 */ /* 0x000fca00078e00ff */
[----:B------:R-:W-:Y:S01]  /*0c60*/  LOP3.LUT R23, R23, 0x3f0, RZ, 0xc0, !PT ;  /* 0x000003f017177812 */ /* 0x000fe200078ec0ff */
[----:B-1----:R0:W-:Y:S03]  /*0c70*/  @!P2 STG.E.128 desc[UR6][R26.64], R12 ;  /* 0x0000000c1a00a986 */ /* 0x0021e6000c101d06 */
[C---:B------:R-:W-:Y:S02]  /*0c80*/  LOP3.LUT R3, R23.reuse, R20, RZ, 0xfc, !PT ;  /* 0x0000001417037212 */ /* 0x040fe400078efcff */
[----:B------:R-:W-:Y:S01]  /*0c90*/  LEA R20, R23, UR4, 0x2 ;  /* 0x0000000417147c11 */ /* 0x000fe2000f8e10ff */
[----:B----4-:R-:W-:Y:S04]  /*0ca0*/  @!P2 STG.E.128 desc[UR6][R24.64], R16 ;  /* 0x000000101800a986 */ /* 0x010fe8000c101d06 */
[----:B------:R-:W-:Y:S01]  /*0cb0*/  IMAD R3, R3, 0x4, R20 ;  /* 0x0000000403037824 */ /* 0x000fe200078e0214 */
[----:B------:R-:W-:Y:S01]  /*0cc0*/  LEA R22, R22, UR4, 0x3 ;  /* 0x0000000416167c11 */ /* 0x000fe2000f8e18ff */
[----:B--2---:R-:W-:Y:S01]  /*0cd0*/  FADD R20, R14, R6 ;  /* 0x000000060e147221 */ /* 0x004fe20000000000 */
[----:B------:R-:W-:Y:S01]  /*0ce0*/  BAR.SYNC.DEFER_BLOCKING 0x0 ;  /* 0x0000000000007b1d */ /* 0x000fe20000010000 */
[----:B0-----:R-:W-:Y:S01]  /*0cf0*/  FADD R14, R13, R5 ;  /* 0x000000050d0e7221 */ /* 0x001fe20000000000 */
[----:B------:R-:W-:Y:S01]  /*0d00*/  FADD R26, R15, R7 ;  /* 0x000000070f1a7221 */ /* 0x000fe20000000000 */
[----:B------:R-:W-:Y:S01]  /*0d10*/  FADD R12, R12, R4 ;  /* 0x000000040c0c7221 */ /* 0x000fe20000000000 */
[----:B---3--:R-:W-:Y:S01]  /*0d20*/  FADD R13, R16, R8 ;  /* 0x00000008100d7221 */ /* 0x008fe20000000000 */
[----:B------:R-:W-:Y:S01]  /*0d30*/  FADD R15, R17, R9 ;  /* 0x00000009110f7221 */ /* 0x000fe20000000000 */
[----:B------:R-:W-:Y:S01]  /*0d40*/  FADD R21, R18, R10 ;  /* 0x0000000a12157221 */ /* 0x000fe20000000000 */
[----:B------:R-:W-:Y:S01]  /*0d50*/  FADD R23, R19, R11 ;  /* 0x0000000b13177221 */ /* 0x000fe20000000000 */
[----:B------:R-:W-:Y:S04]  /*0d60*/  STS [R3+0x20], R14 ;  /* 0x0000200e03007388 */ /* 0x000fe80000000800 */
[----:B------:R-:W-:Y:S04]  /*0d70*/  STS [R3+0x40], R20 ;  /* 0x0000401403007388 */ /* 0x000fe80000000800 */
[----:B------:R-:W-:Y:S01]  /*0d80*/  STS [R3+0x60], R26 ;  /* 0x0000601a03007388 */ /* 0x000fe20000000800 */
[----:B------:R-:W-:Y:S01]  /*0d90*/  LEA R4, R28, UR4, 0x3 ;  /* 0x000000041c047c11 */ /* 0x000fe2000f8e18ff */
[----:B------:R-:W0:Y:S02]  /*0da0*/  LDC.64 R10, c[0x0][0x248] ;  /* 0x00009200ff0a7b82 */ /* 0x000e240000000a00 */
[----:B------:R-:W-:Y:S04]  /*0db0*/  STS [R3], R12 ;  /* 0x0000000c03007388 */ /* 0x000fe80000000800 */
[----:B------:R-:W-:Y:S04]  /*0dc0*/  STS [R3+0x8], R13 ;  /* 0x0000080d03007388 */ /* 0x000fe80000000800 */
[----:B------:R-:W-:Y:S04]  /*0dd0*/  STS [R3+0x28], R15 ;  /* 0x0000280f03007388 */ /* 0x000fe80000000800 */
[----:B------:R-:W-:Y:S04]  /*0de0*/  STS [R3+0x48], R21 ;  /* 0x0000481503007388 */ /* 0x000fe80000000800 */
[----:B------:R-:W-:Y:S01]  /*0df0*/  STS [R3+0x68], R23 ;  /* 0x0000681703007388 */ /* 0x000fe20000000800 */
[----:B------:R-:W-:Y:S06]  /*0e00*/  BAR.SYNC.DEFER_BLOCKING 0x0 ;  /* 0x0000000000007b1d */ /* 0x000fec0000010000 */
[----:B------:R-:W1:Y:S01]  /*0e10*/  LDS.128 R4, [R4] ;  /* 0x0000000004047984 */ /* 0x000e620000000c00 */
[----:B0-----:R-:W-:-:S05]  /*0e20*/  IMAD.WIDE R8, R2, 0x4, R10 ;  /* 0x0000000402087825 */ /* 0x001fca00078e020a */
[----:B-1----:R0:W-:Y:S02]  /*0e30*/  @!P1 STG.E.128 desc[UR6][R8.64], R4 ;  /* 0x0000000408009986 */ /* 0x0021e4000c101d06 */
[----:B0-----:R-:W-:Y:S05]  /*0e40*/  @P0 EXIT ;  /* 0x000000000000094d */ /* 0x001fea0003800000 */
[----:B------:R-:W0:Y:S01]  /*0e50*/  LDS.128 R20, [R22] ;  /* 0x0000000016147984 */ /* 0x000e220000000c00 */
[----:B------:R-:W-:-:S05]  /*0e60*/  IMAD.WIDE R2, R0, 0x4, R10 ;  /* 0x0000000400027825 */ /* 0x000fca00078e020a */
[----:B0-----:R-:W-:Y:S01]  /*0e70*/  STG.E.128 desc[UR6][R2.64], R20 ;  /* 0x0000001402007986 */ /* 0x001fe2000c101d06 */
[----:B------:R-:W-:Y:S05]  /*0e80*/  EXIT ;  /* 0x000000000000794d */ /* 0x000fea0003800000 */
.L_x_0:
[----:B------:R-:W-:-:S00]  /*0e90*/  BRA `(.L_x_0) ;  /* 0xfffffffc00fc7947 */ /* 0x000fc0000383ffff */
[----:B------:R-:W-:-:S00]  /*0ea0*/  NOP ;  /* 0x0000000000007918 */ /* 0x000fc00000000000 */
        /* <DEDUP_REMOVED lines=13> */
.L_x_1:


//--------------------- .nv.global.init           --------------------------
	.section	.nv.global.init,"aw",@progbits
.nv.global.init:
	.type		_$_str,@object
	.size		_$_str,(_$_str_$_2 - _$_str)
_$_str:
        /*0000*/ 	.byte	0x5f, 0x5f, 0x43, 0x55, 0x44, 0x41, 0x5f, 0x46, 0x54, 0x5a, 0x00
	.type		_$_str_$_2,@object
	.size		_$_str_$_2,(.L_1 - _$_str_$_2)
_$_str_$_2:
        /*000b*/ 	.byte	0x5f, 0x5f, 0x43, 0x55, 0x44, 0x41, 0x5f, 0x50, 0x52, 0x45, 0x43, 0x5f, 0x53, 0x51, 0x52, 0x54
        /*001b*/ 	.byte	0x00
.L_1:


//--------------------- .nv.shared.triton_poi_fused__native_batch_norm_legit_no_training_add_relu_26 --------------------------
	.section	.nv.shared.triton_poi_fused__native_batch_norm_legit_no_training_add_relu_26,"aw",@nobits
	.sectionflags	@""
	.align	16
	.zero		1024


//--------------------- .nv.constant0.triton_poi_fused__native_batch_norm_legit_no_training_add_relu_26 --------------------------
	.section	.nv.constant0.triton_poi_fused__native_batch_norm_legit_no_training_add_relu_26,"a",@progbits
	.sectionflags	@""
	.align	4
.nv.constant0.triton_poi_fused__native_batch_norm_legit_no_training_add_relu_26:
	.zero		600
